//
// Generated by NVIDIA NVVM Compiler
//
// Compiler Build ID: CL-36424714
// Cuda compilation tools, release 13.0, V13.0.88
// Based on NVVM 20.0.0
//

.version 9.0
.target sm_100
.address_size 64

	// .globl	_Z14vector_add_gpuPKfS0_Pfi

.visible .entry _Z14vector_add_gpuPKfS0_Pfi(
	.param .u64 .ptr .align 1 _Z14vector_add_gpuPKfS0_Pfi_param_0,
	.param .u64 .ptr .align 1 _Z14vector_add_gpuPKfS0_Pfi_param_1,
	.param .u64 .ptr .align 1 _Z14vector_add_gpuPKfS0_Pfi_param_2,
	.param .u32 _Z14vector_add_gpuPKfS0_Pfi_param_3
)
{
	.reg .pred 	%p<2>;
	.reg .b32 	%r<6>;
	.reg .b32 	%f<4>;
	.reg .b64 	%rd<11>;

	ld.param.u64 	%rd1, [_Z14vector_add_gpuPKfS0_Pfi_param_0];
	ld.param.u64 	%rd2, [_Z14vector_add_gpuPKfS0_Pfi_param_1];
	ld.param.u64 	%rd3, [_Z14vector_add_gpuPKfS0_Pfi_param_2];
	ld.param.u32 	%r2, [_Z14vector_add_gpuPKfS0_Pfi_param_3];
	mov.u32 	%r3, %ctaid.x;
	mov.u32 	%r4, %ntid.x;
	mov.u32 	%r5, %tid.x;
	mad.lo.s32 	%r1, %r3, %r4, %r5;
	setp.ge.s32 	%p1, %r1, %r2;
	@%p1 bra 	$L__BB0_2;
	cvta.to.global.u64 	%rd4, %rd1;
	cvta.to.global.u64 	%rd5, %rd2;
	cvta.to.global.u64 	%rd6, %rd3;
	mul.wide.s32 	%rd7, %r1, 4;
	add.s64 	%rd8, %rd4, %rd7;
	ld.global.f32 	%f1, [%rd8];
	add.s64 	%rd9, %rd5, %rd7;
	ld.global.f32 	%f2, [%rd9];
	add.f32 	%f3, %f1, %f2;
	add.s64 	%rd10, %rd6, %rd7;
	st.global.f32 	[%rd10], %f3;
$L__BB0_2:
	ret;

}


// ===== COMPILED SASS (sm_100) =====

	.target	sm_100

	.elftype	@"ET_EXEC"


//--------------------- .note.nv.tkinfo           --------------------------
	.section	.note.nv.tkinfo,"",@"SHT_NOTE"
	.sectionflags	@"SHF_NOTE_NV_TKINFO"
	.tkinfo
        /*0018*/ 	.word	0x00000002
        /*0030*/ 	.string	""
        /*0030*/ 	.string	"ptxas"
        /*0030*/ 	.string	"Cuda compilation tools, release 13.0, V13.0.88"
        /*0030*/ 	.string	"Build cuda_13.0.r13.0/compiler.36424714_0"
        /*0030*/ 	.string	"-arch sm_100 -m 64 "



//--------------------- .note.nv.cuinfo           --------------------------
	.section	.note.nv.cuinfo,"",@"SHT_NOTE"
	.sectionflags	@"SHF_NOTE_NV_CUINFO"
        /*0018*/ 	.short	0x0002
        /*001a*/ 	.short	0x0064
        /*001c*/ 	.short	0x0082
	.zero		2


//--------------------- .nv.info                  --------------------------
	.section	.nv.info,"",@"SHT_CUDA_INFO"
	.align	4


	//----- nvinfo : EIATTR_REGCOUNT
	.align		4
        /*0000*/ 	.byte	0x04, 0x2f
        /*0002*/ 	.short	(.L_1 - .L_0)
	.align		4
.L_0:
        /*0004*/ 	.word	index@(_Z14vector_add_gpuPKfS0_Pfi)
        /*0008*/ 	.word	0x0000000c


	//----- nvinfo : EIATTR_FRAME_SIZE
	.align		4
.L_1:
        /*000c*/ 	.byte	0x04, 0x11
        /*000e*/ 	.short	(.L_3 - .L_2)
	.align		4
.L_2:
        /*0010*/ 	.word	index@(_Z14vector_add_gpuPKfS0_Pfi)
        /*0014*/ 	.word	0x00000000


	//----- nvinfo : EIATTR_MIN_STACK_SIZE
	.align		4
.L_3:
        /*0018*/ 	.byte	0x04, 0x12
        /*001a*/ 	.short	(.L_5 - .L_4)
	.align		4
.L_4:
        /*001c*/ 	.word	index@(_Z14vector_add_gpuPKfS0_Pfi)
        /*0020*/ 	.word	0x00000000
.L_5:


//--------------------- .nv.compat                --------------------------
	.section	.nv.compat,"",@"SHT_CUDA_COMPAT_INFO"
	.align	4
        /*0000*/ 	.byte	0x02, 0x09, 0x00, 0x00, 0x02, 0x02, 0x01, 0x00, 0x02, 0x05, 0x05, 0x00, 0x03, 0x07, 0x01, 0x01
        /*0010*/ 	.byte	0x02, 0x03, 0x00, 0x00, 0x02, 0x06, 0x01, 0x00, 0x04, 0x0b, 0x08, 0x00, 0x09, 0x00, 0x00, 0x00
        /*0020*/ 	.byte	0x00, 0x00, 0x00, 0x00


//--------------------- .nv.info._Z14vector_add_gpuPKfS0_Pfi --------------------------
	.section	.nv.info._Z14vector_add_gpuPKfS0_Pfi,"",@"SHT_CUDA_INFO"
	.sectionflags	@""
	.align	4


	//----- nvinfo : EIATTR_CUDA_API_VERSION
	.align		4
        /*0000*/ 	.byte	0x04, 0x37
        /*0002*/ 	.short	(.L_7 - .L_6)
.L_6:
        /*0004*/ 	.word	0x00000082


	//----- nvinfo : EIATTR_KPARAM_INFO
	.align		4
.L_7:
        /*0008*/ 	.byte	0x04, 0x17
        /*000a*/ 	.short	(.L_9 - .L_8)
.L_8:
        /*000c*/ 	.word	0x00000000
        /*0010*/ 	.short	0x0003
        /*0012*/ 	.short	0x0018
        /*0014*/ 	.byte	0x00, 0xf0, 0x11, 0x00


	//----- nvinfo : EIATTR_KPARAM_INFO
	.align		4
.L_9:
        /*0018*/ 	.byte	0x04, 0x17
        /*001a*/ 	.short	(.L_11 - .L_10)
.L_10:
        /*001c*/ 	.word	0x00000000
        /*0020*/ 	.short	0x0002
        /*0022*/ 	.short	0x0010
        /*0024*/ 	.byte	0x00, 0xf5, 0x21, 0x00


	//----- nvinfo : EIATTR_KPARAM_INFO
	.align		4
.L_11:
        /*0028*/ 	.byte	0x04, 0x17
        /*002a*/ 	.short	(.L_13 - .L_12)
.L_12:
        /*002c*/ 	.word	0x00000000
        /*0030*/ 	.short	0x0001
        /*0032*/ 	.short	0x0008
        /*0034*/ 	.byte	0x00, 0xf5, 0x21, 0x00


	//----- nvinfo : EIATTR_KPARAM_INFO
	.align		4
.L_13:
        /*0038*/ 	.byte	0x04, 0x17
        /*003a*/ 	.short	(.L_15 - .L_14)
.L_14:
        /*003c*/ 	.word	0x00000000
        /*0040*/ 	.short	0x0000
        /*0042*/ 	.short	0x0000
        /*0044*/ 	.byte	0x00, 0xf5, 0x21, 0x00


	//----- nvinfo : EIATTR_SPARSE_MMA_MASK
	.align		4
.L_15:
        /*0048*/ 	.byte	0x03, 0x50
        /*004a*/ 	.short	0x0000


	//----- nvinfo : EIATTR_MAXREG_COUNT
	.align		4
        /*004c*/ 	.byte	0x03, 0x1b
        /*004e*/ 	.short	0x00ff


	//----- nvinfo : EIATTR_MERCURY_ISA_VERSION
	.align		4
        /*0050*/ 	.byte	0x03, 0x5f
        /*0052*/ 	.short	0x0101


	//----- nvinfo : EIATTR_VRC_CTA_INIT_COUNT
	.align		4
        /*0054*/ 	.byte	0x02, 0x4a
	.zero		1
	.zero		1


	//----- nvinfo : EIATTR_EXIT_INSTR_OFFSETS
	.align		4
        /*0058*/ 	.byte	0x04, 0x1c
        /*005a*/ 	.short	(.L_17 - .L_16)


	//   ....[0]....
.L_16:
        /*005c*/ 	.word	0x00000070


	//   ....[1]....
        /*0060*/ 	.word	0x00000130


	//----- nvinfo : EIATTR_CBANK_PARAM_SIZE
	.align		4
.L_17:
        /*0064*/ 	.byte	0x03, 0x19
        /*0066*/ 	.short	0x001c


	//----- nvinfo : EIATTR_PARAM_CBANK
	.align		4
        /*0068*/ 	.byte	0x04, 0x0a
        /*006a*/ 	.short	(.L_19 - .L_18)
	.align		4
.L_18:
        /*006c*/ 	.word	index@(.nv.constant0._Z14vector_add_gpuPKfS0_Pfi)
        /*0070*/ 	.short	0x0380
        /*0072*/ 	.short	0x001c


	//----- nvinfo : EIATTR_SW_WAR
	.align		4
.L_19:
        /*0074*/ 	.byte	0x04, 0x36
        /*0076*/ 	.short	(.L_21 - .L_20)
.L_20:
        /*0078*/ 	.word	0x00000008
.L_21:


//--------------------- .nv.callgraph             --------------------------
	.section	.nv.callgraph,"",@"SHT_CUDA_CALLGRAPH"
	.align	4
	.sectionentsize	8
	.align		4
        /*0000*/ 	.word	0x00000000
	.align		4
        /*0004*/ 	.word	0xffffffff
	.align		4
        /*0008*/ 	.word	0x00000000
	.align		4
        /*000c*/ 	.word	0xfffffffe
	.align		4
        /*0010*/ 	.word	0x00000000
	.align		4
        /*0014*/ 	.word	0xfffffffd
	.align		4
        /*0018*/ 	.word	0x00000000
	.align		4
        /*001c*/ 	.word	0xfffffffc


//--------------------- .text._Z14vector_add_gpuPKfS0_Pfi --------------------------
	.section	.text._Z14vector_add_gpuPKfS0_Pfi,"ax",@progbits
	.align	128
        .global         _Z14vector_add_gpuPKfS0_Pfi
        .type           _Z14vector_add_gpuPKfS0_Pfi,@function
        .size           _Z14vector_add_gpuPKfS0_Pfi,(.L_x_1 - _Z14vector_add_gpuPKfS0_Pfi)
        .other          _Z14vector_add_gpuPKfS0_Pfi,@"STO_CUDA_ENTRY STV_DEFAULT"
_Z14vector_add_gpuPKfS0_Pfi:
.text._Z14vector_add_gpuPKfS0_Pfi:
[----:B------:R-:W-:Y:S01]  /*0000*/  LDC R1, c[0x0][0x37c] ;  /* 0x0000df00ff017b82 */ /* 0x000fe20000000800 */
[----:B------:R-:W0:Y:S07]  /*0010*/  S2R R0, SR_TID.X ;  /* 0x0000000000007919 */ /* 0x000e2e0000002100 */
[----:B------:R-:W0:Y:S01]  /*0020*/  S2UR UR4, SR_CTAID.X ;  /* 0x00000000000479c3 */ /* 0x000e220000002500 */
[----:B------:R-:W1:Y:S07]  /*0030*/  LDCU UR5, c[0x0][0x398] ;  /* 0x00007300ff0577ac */ /* 0x000e6e0008000800 */
[----:B------:R-:W0:Y:S02]  /*0040*/  LDC R9, c[0x0][0x360] ;  /* 0x0000d800ff097b82 */ /* 0x000e240000000800 */
[----:B0-----:R-:W-:-:S05]  /*0050*/  IMAD R9, R9, UR4, R0 ;  /* 0x0000000409097c24 */ /* 0x001fca000f8e0200 */
[----:B-1----:R-:W-:-:S13]  /*0060*/  ISETP.GE.AND P0, PT, R9, UR5, PT ;  /* 0x0000000509007c0c */ /* 0x002fda000bf06270 */
[----:B------:R-:W-:Y:S05]  /*0070*/  @P0 EXIT ;  /* 0x000000000000094d */ /* 0x000fea0003800000 */
[----:B------:R-:W0:Y:S01]  /*0080*/  LDC.64 R2, c[0x0][0x380] ;  /* 0x0000e000ff027b82 */ /* 0x000e220000000a00 */
[----:B------:R-:W1:Y:S07]  /*0090*/  LDCU.64 UR4, c[0x0][0x358] ;  /* 0x00006b00ff0477ac */ /* 0x000e6e0008000a00 */
[----:B------:R-:W2:Y:S08]  /*00a0*/  LDC.64 R4, c[0x0][0x388] ;  /* 0x0000e200ff047b82 */ /* 0x000eb00000000a00 */
[----:B------:R-:W3:Y:S01]  /*00b0*/  LDC.64 R6, c[0x0][0x390] ;  /* 0x0000e400ff067b82 */ /* 0x000ee20000000a00 */
[----:B0-----:R-:W-:-:S06]  /*00c0*/  IMAD.WIDE R2, R9, 0x4, R2 ;  /* 0x0000000409027825 */ /* 0x001fcc00078e0202 */
[----:B-1----:R-:W4:Y:S01]  /*00d0*/  LDG.E R2, desc[UR4][R2.64] ;  /* 0x0000000402027981 */ /* 0x002f22000c1e1900 */
[----:B--2---:R-:W-:-:S06]  /*00e0*/  IMAD.WIDE R4, R9, 0x4, R4 ;  /* 0x0000000409047825 */ /* 0x004fcc00078e0204 */
[----:B------:R-:W4:Y:S01]  /*00f0*/  LDG.E R5, desc[UR4][R4.64] ;  /* 0x0000000404057981 */ /* 0x000f22000c1e1900 */
[----:B---3--:R-:W-:-:S04]  /*0100*/  IMAD.WIDE R6, R9, 0x4, R6 ;  /* 0x0000000409067825 */ /* 0x008fc800078e0206 */
[----:B----4-:R-:W-:-:S05]  /*0110*/  FADD R9, R2, R5 ;  /* 0x0000000502097221 */ /* 0x010fca0000000000 */
[----:B------:R-:W-:Y:S01]  /*0120*/  STG.E desc[UR4][R6.64], R9 ;  /* 0x0000000906007986 */ /* 0x000fe2000c101904 */
[----:B------:R-:W-:Y:S05]  /*0130*/  EXIT ;  /* 0x000000000000794d */ /* 0x000fea0003800000 */
.L_x_0:
[----:B------:R-:W-:-:S00]  /*0140*/  BRA `(.L_x_0) ;  /* 0xfffffffc00fc7947 */ /* 0x000fc0000383ffff */
[----:B------:R-:W-:-:S00]  /*0150*/  NOP ;  /* 0x0000000000007918 */ /* 0x000fc00000000000 */
        /* <DEDUP_REMOVED lines=10> */
.L_x_1:


//--------------------- .nv.shared.reserved.0     --------------------------
	.section	.nv.shared.reserved.0,"aw",@nobits
	.weak		__nv_reservedSMEM_offset_0_alias
	.size		__nv_reservedSMEM_offset_0_alias, 0, 64
	.other		__nv_reservedSMEM_offset_0_alias,@"STO_CUDA_RESERVED_SHARED STV_DEFAULT"
__nv_reservedSMEM_offset_0_alias:
	.zero		0
	.zero		64


//--------------------- .nv.constant0._Z14vector_add_gpuPKfS0_Pfi --------------------------
	.section	.nv.constant0._Z14vector_add_gpuPKfS0_Pfi,"a",@progbits
	.sectionflags	@""
	.align	4
.nv.constant0._Z14vector_add_gpuPKfS0_Pfi:
	.zero		924


//--------------------- SYMBOLS --------------------------

	.type		.nv.reservedSmem.offset0,@object
	.size		.nv.reservedSmem.offset0,0x4
